//
// Generated by NVIDIA NVVM Compiler
//
// Compiler Build ID: CL-36424714
// Cuda compilation tools, release 13.0, V13.0.88
// Based on NVVM 20.0.0
//

.version 9.0
.target sm_100
.address_size 64

	// .globl	_Z15vect_add_kernelPiS_S_i

.visible .entry _Z15vect_add_kernelPiS_S_i(
	.param .u64 .ptr .align 1 _Z15vect_add_kernelPiS_S_i_param_0,
	.param .u64 .ptr .align 1 _Z15vect_add_kernelPiS_S_i_param_1,
	.param .u64 .ptr .align 1 _Z15vect_add_kernelPiS_S_i_param_2,
	.param .u32 _Z15vect_add_kernelPiS_S_i_param_3
)
{
	.reg .pred 	%p<2>;
	.reg .b32 	%r<9>;
	.reg .b64 	%rd<11>;

	ld.param.u64 	%rd1, [_Z15vect_add_kernelPiS_S_i_param_0];
	ld.param.u64 	%rd2, [_Z15vect_add_kernelPiS_S_i_param_1];
	ld.param.u64 	%rd3, [_Z15vect_add_kernelPiS_S_i_param_2];
	ld.param.u32 	%r2, [_Z15vect_add_kernelPiS_S_i_param_3];
	mov.u32 	%r3, %ntid.x;
	mov.u32 	%r4, %ctaid.x;
	mov.u32 	%r5, %tid.x;
	mad.lo.s32 	%r1, %r3, %r4, %r5;
	setp.ge.u32 	%p1, %r1, %r2;
	@%p1 bra 	$L__BB0_2;
	cvta.to.global.u64 	%rd4, %rd1;
	cvta.to.global.u64 	%rd5, %rd2;
	cvta.to.global.u64 	%rd6, %rd3;
	mul.wide.u32 	%rd7, %r1, 4;
	add.s64 	%rd8, %rd4, %rd7;
	ld.global.u32 	%r6, [%rd8];
	add.s64 	%rd9, %rd5, %rd7;
	ld.global.u32 	%r7, [%rd9];
	add.s32 	%r8, %r7, %r6;
	add.s64 	%rd10, %rd6, %rd7;
	st.global.u32 	[%rd10], %r8;
$L__BB0_2:
	ret;

}


// ===== COMPILED SASS (sm_100) =====

	.target	sm_100

	.elftype	@"ET_EXEC"


//--------------------- .note.nv.tkinfo           --------------------------
	.section	.note.nv.tkinfo,"",@"SHT_NOTE"
	.sectionflags	@"SHF_NOTE_NV_TKINFO"
	.tkinfo
        /*0018*/ 	.word	0x00000002
        /*0030*/ 	.string	""
        /*0030*/ 	.string	"ptxas"
        /*0030*/ 	.string	"Cuda compilation tools, release 13.0, V13.0.88"
        /*0030*/ 	.string	"Build cuda_13.0.r13.0/compiler.36424714_0"
        /*0030*/ 	.string	"-arch sm_100 -m 64 "



//--------------------- .note.nv.cuinfo           --------------------------
	.section	.note.nv.cuinfo,"",@"SHT_NOTE"
	.sectionflags	@"SHF_NOTE_NV_CUINFO"
        /*0018*/ 	.short	0x0002
        /*001a*/ 	.short	0x0064
        /*001c*/ 	.short	0x0082
	.zero		2


//--------------------- .nv.info                  --------------------------
	.section	.nv.info,"",@"SHT_CUDA_INFO"
	.align	4


	//----- nvinfo : EIATTR_REGCOUNT
	.align		4
        /*0000*/ 	.byte	0x04, 0x2f
        /*0002*/ 	.short	(.L_1 - .L_0)
	.align		4
.L_0:
        /*0004*/ 	.word	index@(_Z15vect_add_kernelPiS_S_i)
        /*0008*/ 	.word	0x0000000c


	//----- nvinfo : EIATTR_FRAME_SIZE
	.align		4
.L_1:
        /*000c*/ 	.byte	0x04, 0x11
        /*000e*/ 	.short	(.L_3 - .L_2)
	.align		4
.L_2:
        /*0010*/ 	.word	index@(_Z15vect_add_kernelPiS_S_i)
        /*0014*/ 	.word	0x00000000


	//----- nvinfo : EIATTR_MIN_STACK_SIZE
	.align		4
.L_3:
        /*0018*/ 	.byte	0x04, 0x12
        /*001a*/ 	.short	(.L_5 - .L_4)
	.align		4
.L_4:
        /*001c*/ 	.word	index@(_Z15vect_add_kernelPiS_S_i)
        /*0020*/ 	.word	0x00000000
.L_5:


//--------------------- .nv.compat                --------------------------
	.section	.nv.compat,"",@"SHT_CUDA_COMPAT_INFO"
	.align	4
        /*0000*/ 	.byte	0x02, 0x09, 0x00, 0x00, 0x02, 0x02, 0x01, 0x00, 0x02, 0x05, 0x05, 0x00, 0x03, 0x07, 0x01, 0x01
        /*0010*/ 	.byte	0x02, 0x03, 0x00, 0x00, 0x02, 0x06, 0x01, 0x00, 0x04, 0x0b, 0x08, 0x00, 0x09, 0x00, 0x00, 0x00
        /*0020*/ 	.byte	0x00, 0x00, 0x00, 0x00


//--------------------- .nv.info._Z15vect_add_kernelPiS_S_i --------------------------
	.section	.nv.info._Z15vect_add_kernelPiS_S_i,"",@"SHT_CUDA_INFO"
	.sectionflags	@""
	.align	4


	//----- nvinfo : EIATTR_CUDA_API_VERSION
	.align		4
        /*0000*/ 	.byte	0x04, 0x37
        /*0002*/ 	.short	(.L_7 - .L_6)
.L_6:
        /*0004*/ 	.word	0x00000082


	//----- nvinfo : EIATTR_KPARAM_INFO
	.align		4
.L_7:
        /*0008*/ 	.byte	0x04, 0x17
        /*000a*/ 	.short	(.L_9 - .L_8)
.L_8:
        /*000c*/ 	.word	0x00000000
        /*0010*/ 	.short	0x0003
        /*0012*/ 	.short	0x0018
        /*0014*/ 	.byte	0x00, 0xf0, 0x11, 0x00


	//----- nvinfo : EIATTR_KPARAM_INFO
	.align		4
.L_9:
        /*0018*/ 	.byte	0x04, 0x17
        /*001a*/ 	.short	(.L_11 - .L_10)
.L_10:
        /*001c*/ 	.word	0x00000000
        /*0020*/ 	.short	0x0002
        /*0022*/ 	.short	0x0010
        /*0024*/ 	.byte	0x00, 0xf5, 0x21, 0x00


	//----- nvinfo : EIATTR_KPARAM_INFO
	.align		4
.L_11:
        /*0028*/ 	.byte	0x04, 0x17
        /*002a*/ 	.short	(.L_13 - .L_12)
.L_12:
        /*002c*/ 	.word	0x00000000
        /*0030*/ 	.short	0x0001
        /*0032*/ 	.short	0x0008
        /*0034*/ 	.byte	0x00, 0xf5, 0x21, 0x00


	//----- nvinfo : EIATTR_KPARAM_INFO
	.align		4
.L_13:
        /*0038*/ 	.byte	0x04, 0x17
        /*003a*/ 	.short	(.L_15 - .L_14)
.L_14:
        /*003c*/ 	.word	0x00000000
        /*0040*/ 	.short	0x0000
        /*0042*/ 	.short	0x0000
        /*0044*/ 	.byte	0x00, 0xf5, 0x21, 0x00


	//----- nvinfo : EIATTR_SPARSE_MMA_MASK
	.align		4
.L_15:
        /*0048*/ 	.byte	0x03, 0x50
        /*004a*/ 	.short	0x0000


	//----- nvinfo : EIATTR_MAXREG_COUNT
	.align		4
        /*004c*/ 	.byte	0x03, 0x1b
        /*004e*/ 	.short	0x00ff


	//----- nvinfo : EIATTR_MERCURY_ISA_VERSION
	.align		4
        /*0050*/ 	.byte	0x03, 0x5f
        /*0052*/ 	.short	0x0101


	//----- nvinfo : EIATTR_VRC_CTA_INIT_COUNT
	.align		4
        /*0054*/ 	.byte	0x02, 0x4a
	.zero		1
	.zero		1


	//----- nvinfo : EIATTR_EXIT_INSTR_OFFSETS
	.align		4
        /*0058*/ 	.byte	0x04, 0x1c
        /*005a*/ 	.short	(.L_17 - .L_16)


	//   ....[0]....
.L_16:
        /*005c*/ 	.word	0x00000070


	//   ....[1]....
        /*0060*/ 	.word	0x00000130


	//----- nvinfo : EIATTR_CBANK_PARAM_SIZE
	.align		4
.L_17:
        /*0064*/ 	.byte	0x03, 0x19
        /*0066*/ 	.short	0x001c


	//----- nvinfo : EIATTR_PARAM_CBANK
	.align		4
        /*0068*/ 	.byte	0x04, 0x0a
        /*006a*/ 	.short	(.L_19 - .L_18)
	.align		4
.L_18:
        /*006c*/ 	.word	index@(.nv.constant0._Z15vect_add_kernelPiS_S_i)
        /*0070*/ 	.short	0x0380
        /*0072*/ 	.short	0x001c


	//----- nvinfo : EIATTR_SW_WAR
	.align		4
.L_19:
        /*0074*/ 	.byte	0x04, 0x36
        /*0076*/ 	.short	(.L_21 - .L_20)
.L_20:
        /*0078*/ 	.word	0x00000008
.L_21:


//--------------------- .nv.callgraph             --------------------------
	.section	.nv.callgraph,"",@"SHT_CUDA_CALLGRAPH"
	.align	4
	.sectionentsize	8
	.align		4
        /*0000*/ 	.word	0x00000000
	.align		4
        /*0004*/ 	.word	0xffffffff
	.align		4
        /*0008*/ 	.word	0x00000000
	.align		4
        /*000c*/ 	.word	0xfffffffe
	.align		4
        /*0010*/ 	.word	0x00000000
	.align		4
        /*0014*/ 	.word	0xfffffffd
	.align		4
        /*0018*/ 	.word	0x00000000
	.align		4
        /*001c*/ 	.word	0xfffffffc


//--------------------- .text._Z15vect_add_kernelPiS_S_i --------------------------
	.section	.text._Z15vect_add_kernelPiS_S_i,"ax",@progbits
	.align	128
        .global         _Z15vect_add_kernelPiS_S_i
        .type           _Z15vect_add_kernelPiS_S_i,@function
        .size           _Z15vect_add_kernelPiS_S_i,(.L_x_1 - _Z15vect_add_kernelPiS_S_i)
        .other          _Z15vect_add_kernelPiS_S_i,@"STO_CUDA_ENTRY STV_DEFAULT"
_Z15vect_add_kernelPiS_S_i:
.text._Z15vect_add_kernelPiS_S_i:
[----:B------:R-:W-:Y:S01]  /*0000*/  LDC R1, c[0x0][0x37c] ;  /* 0x0000df00ff017b82 */ /* 0x000fe20000000800 */
[----:B------:R-:W0:Y:S01]  /*0010*/  S2R R9, SR_CTAID.X ;  /* 0x0000000000097919 */ /* 0x000e220000002500 */
[----:B------:R-:W0:Y:S01]  /*0020*/  LDCU UR4, c[0x0][0x360] ;  /* 0x00006c00ff0477ac */ /* 0x000e220008000800 */
[----:B------:R-:W0:Y:S01]  /*0030*/  S2R R0, SR_TID.X ;  /* 0x0000000000007919 */ /* 0x000e220000002100 */
[----:B------:R-:W1:Y:S01]  /*0040*/  LDCU UR5, c[0x0][0x398] ;  /* 0x00007300ff0577ac */ /* 0x000e620008000800 */
[----:B0-----:R-:W-:-:S05]  /*0050*/  IMAD R9, R9, UR4, R0 ;  /* 0x0000000409097c24 */ /* 0x001fca000f8e0200 */
[----:B-1----:R-:W-:-:S13]  /*0060*/  ISETP.GE.U32.AND P0, PT, R9, UR5, PT ;  /* 0x0000000509007c0c */ /* 0x002fda000bf06070 */
[----:B------:R-:W-:Y:S05]  /*0070*/  @P0 EXIT ;  /* 0x000000000000094d */ /* 0x000fea0003800000 */
[----:B------:R-:W0:Y:S01]  /*0080*/  LDC.64 R2, c[0x0][0x380] ;  /* 0x0000e000ff027b82 */ /* 0x000e220000000a00 */
[----:B------:R-:W1:Y:S07]  /*0090*/  LDCU.64 UR4, c[0x0][0x358] ;  /* 0x00006b00ff0477ac */ /* 0x000e6e0008000a00 */
[----:B------:R-:W2:Y:S08]  /*00a0*/  LDC.64 R4, c[0x0][0x388] ;  /* 0x0000e200ff047b82 */ /* 0x000eb00000000a00 */
[----:B------:R-:W3:Y:S01]  /*00b0*/  LDC.64 R6, c[0x0][0x390] ;  /* 0x0000e400ff067b82 */ /* 0x000ee20000000a00 */
[----:B0-----:R-:W-:-:S06]  /*00c0*/  IMAD.WIDE.U32 R2, R9, 0x4, R2 ;  /* 0x0000000409027825 */ /* 0x001fcc00078e0002 */
[----:B-1----:R-:W4:Y:S01]  /*00d0*/  LDG.E R2, desc[UR4][R2.64] ;  /* 0x0000000402027981 */ /* 0x002f22000c1e1900 */
[----:B--2---:R-:W-:-:S06]  /*00e0*/  IMAD.WIDE.U32 R4, R9, 0x4, R4 ;  /* 0x0000000409047825 */ /* 0x004fcc00078e0004 */
[----:B------:R-:W4:Y:S01]  /*00f0*/  LDG.E R5, desc[UR4][R4.64] ;  /* 0x0000000404057981 */ /* 0x000f22000c1e1900 */
[----:B---3--:R-:W-:Y:S01]  /*0100*/  IMAD.WIDE.U32 R6, R9, 0x4, R6 ;  /* 0x0000000409067825 */ /* 0x008fe200078e0006 */
[----:B----4-:R-:W-:-:S05]  /*0110*/  IADD3 R9, PT, PT, R2, R5, RZ ;  /* 0x0000000502097210 */ /* 0x010fca0007ffe0ff */
[----:B------:R-:W-:Y:S01]  /*0120*/  STG.E desc[UR4][R6.64], R9 ;  /* 0x0000000906007986 */ /* 0x000fe2000c101904 */
[----:B------:R-:W-:Y:S05]  /*0130*/  EXIT ;  /* 0x000000000000794d */ /* 0x000fea0003800000 */
.L_x_0:
[----:B------:R-:W-:-:S00]  /*0140*/  BRA `(.L_x_0) ;  /* 0xfffffffc00fc7947 */ /* 0x000fc0000383ffff */
[----:B------:R-:W-:-:S00]  /*0150*/  NOP ;  /* 0x0000000000007918 */ /* 0x000fc00000000000 */
        /* <DEDUP_REMOVED lines=10> */
.L_x_1:


//--------------------- .nv.shared.reserved.0     --------------------------
	.section	.nv.shared.reserved.0,"aw",@nobits
	.weak		__nv_reservedSMEM_offset_0_alias
	.size		__nv_reservedSMEM_offset_0_alias, 0, 64
	.other		__nv_reservedSMEM_offset_0_alias,@"STO_CUDA_RESERVED_SHARED STV_DEFAULT"
__nv_reservedSMEM_offset_0_alias:
	.zero		0
	.zero		64


//--------------------- .nv.constant0._Z15vect_add_kernelPiS_S_i --------------------------
	.section	.nv.constant0._Z15vect_add_kernelPiS_S_i,"a",@progbits
	.sectionflags	@""
	.align	4
.nv.constant0._Z15vect_add_kernelPiS_S_i:
	.zero		924


//--------------------- SYMBOLS --------------------------

	.type		.nv.reservedSmem.offset0,@object
	.size		.nv.reservedSmem.offset0,0x4
